	.headerflags	@"EF_CUDA_TEXMODE_UNIFIED EF_CUDA_64BIT_ADDRESS EF_CUDA_SM86 EF_CUDA_VIRTUAL_SM(EF_CUDA_SM86)"
	.elftype	@"ET_EXEC"


//--------------------- .nv.info                  --------------------------
	.section	.nv.info,"",@"SHT_CUDA_INFO"
	.align	4


	//----- nvinfo : EIATTR_REGCOUNT
	.align		4
        /*0000*/ 	.byte	0x04, 0x2f
        /*0002*/ 	.short	(.L_2 - .L_1)
	.align		4
.L_1:
        /*0004*/ 	.word	index@(triton_red_fused__to_copy_add_mean_mul_pow_rsqrt_9)
        /*0008*/ 	.word	0x00000021


	//----- nvinfo : EIATTR_MIN_STACK_SIZE
	.align		4
.L_2:
        /*000c*/ 	.byte	0x04, 0x12
        /*000e*/ 	.short	(.L_4 - .L_3)
	.align		4
.L_3:
        /*0010*/ 	.word	index@(triton_red_fused__to_copy_add_mean_mul_pow_rsqrt_9)
        /*0014*/ 	.word	0x00000000


	//----- nvinfo : EIATTR_FRAME_SIZE
	.align		4
.L_4:
        /*0018*/ 	.byte	0x04, 0x11
        /*001a*/ 	.short	(.L_6 - .L_5)
	.align		4
.L_5:
        /*001c*/ 	.word	index@(triton_red_fused__to_copy_add_mean_mul_pow_rsqrt_9)
        /*0020*/ 	.word	0x00000000


	//----- nvinfo : EIATTR_MIN_STACK_SIZE
	.align		4
.L_6:
        /*0024*/ 	.byte	0x04, 0x12
        /*0026*/ 	.short	(.L_8 - .L_7)
	.align		4
.L_7:
        /*0028*/ 	.word	index@(triton_red_fused__to_copy_add_mean_mul_pow_rsqrt_9)
        /*002c*/ 	.word	0x00000000
.L_8:


//--------------------- .nv.info.triton_red_fused__to_copy_add_mean_mul_pow_rsqrt_9 --------------------------
	.section	.nv.info.triton_red_fused__to_copy_add_mean_mul_pow_rsqrt_9,"",@"SHT_CUDA_INFO"
	.sectionflags	@""
	.align	4


	//----- nvinfo : EIATTR_CUDA_API_VERSION
	.align		4
        /*0000*/ 	.byte	0x04, 0x37
        /*0002*/ 	.short	(.L_10 - .L_9)
.L_9:
        /*0004*/ 	.word	0x0000007c


	//----- nvinfo : EIATTR_SW2861232_WAR
	.align		4
.L_10:
        /*0008*/ 	.byte	0x01, 0x35
	.zero		2


	//----- nvinfo : EIATTR_PARAM_CBANK
	.align		4
        /*000c*/ 	.byte	0x04, 0x0a
        /*000e*/ 	.short	(.L_12 - .L_11)
	.align		4
.L_11:
        /*0010*/ 	.word	index@(.nv.constant0.triton_red_fused__to_copy_add_mean_mul_pow_rsqrt_9)
        /*0014*/ 	.short	0x0160
        /*0016*/ 	.short	0x0030


	//----- nvinfo : EIATTR_CBANK_PARAM_SIZE
	.align		4
.L_12:
        /*0018*/ 	.byte	0x03, 0x19
        /*001a*/ 	.short	0x0030


	//----- nvinfo : EIATTR_KPARAM_INFO
	.align		4
        /*001c*/ 	.byte	0x04, 0x17
        /*001e*/ 	.short	(.L_14 - .L_13)
.L_13:
        /*0020*/ 	.word	0x00000000
        /*0024*/ 	.short	0x0006
        /*0026*/ 	.short	0x0028
        /*0028*/ 	.byte	0x00, 0xf4, 0x21, 0x00


	//----- nvinfo : EIATTR_KPARAM_INFO
	.align		4
.L_14:
        /*002c*/ 	.byte	0x04, 0x17
        /*002e*/ 	.short	(.L_16 - .L_15)
.L_15:
        /*0030*/ 	.word	0x00000000
        /*0034*/ 	.short	0x0005
        /*0036*/ 	.short	0x0024
        /*0038*/ 	.byte	0x00, 0xf0, 0x11, 0x00


	//----- nvinfo : EIATTR_KPARAM_INFO
	.align		4
.L_16:
        /*003c*/ 	.byte	0x04, 0x17
        /*003e*/ 	.short	(.L_18 - .L_17)
.L_17:
        /*0040*/ 	.word	0x00000000
        /*0044*/ 	.short	0x0004
        /*0046*/ 	.short	0x0020
        /*0048*/ 	.byte	0x00, 0xf0, 0x11, 0x00


	//----- nvinfo : EIATTR_KPARAM_INFO
	.align		4
.L_18:
        /*004c*/ 	.byte	0x04, 0x17
        /*004e*/ 	.short	(.L_20 - .L_19)
.L_19:
        /*0050*/ 	.word	0x00000000
        /*0054*/ 	.short	0x0003
        /*0056*/ 	.short	0x0018
        /*0058*/ 	.byte	0x00, 0xf4, 0x21, 0x00


	//----- nvinfo : EIATTR_KPARAM_INFO
	.align		4
.L_20:
        /*005c*/ 	.byte	0x04, 0x17
        /*005e*/ 	.short	(.L_22 - .L_21)
.L_21:
        /*0060*/ 	.word	0x00000000
        /*0064*/ 	.short	0x0002
        /*0066*/ 	.short	0x0010
        /*0068*/ 	.byte	0x00, 0xf4, 0x21, 0x00


	//----- nvinfo : EIATTR_KPARAM_INFO
	.align		4
.L_22:
        /*006c*/ 	.byte	0x04, 0x17
        /*006e*/ 	.short	(.L_24 - .L_23)
.L_23:
        /*0070*/ 	.word	0x00000000
        /*0074*/ 	.short	0x0001
        /*0076*/ 	.short	0x0008
        /*0078*/ 	.byte	0x00, 0xf4, 0x21, 0x00


	//----- nvinfo : EIATTR_KPARAM_INFO
	.align		4
.L_24:
        /*007c*/ 	.byte	0x04, 0x17
        /*007e*/ 	.short	(.L_26 - .L_25)
.L_25:
        /*0080*/ 	.word	0x00000000
        /*0084*/ 	.short	0x0000
        /*0086*/ 	.short	0x0000
        /*0088*/ 	.byte	0x00, 0xf4, 0x21, 0x00


	//----- nvinfo : EIATTR_MAXREG_COUNT
	.align		4
.L_26:
        /*008c*/ 	.byte	0x03, 0x1b
        /*008e*/ 	.short	0x0080


	//----- nvinfo : EIATTR_COOP_GROUP_MASK_REGIDS
	.align		4
        /*0090*/ 	.byte	0x04, 0x29
        /*0092*/ 	.short	(.L_28 - .L_27)


	//   ....[0]....
.L_27:
        /*0094*/ 	.word	0xffffffff


	//   ....[1]....
        /*0098*/ 	.word	0xffffffff


	//   ....[2]....
        /*009c*/ 	.word	0xffffffff


	//----- nvinfo : EIATTR_COOP_GROUP_INSTR_OFFSETS
	.align		4
.L_28:
        /*00a0*/ 	.byte	0x04, 0x28
        /*00a2*/ 	.short	(.L_30 - .L_29)


	//   ....[0]....
.L_29:
        /*00a4*/ 	.word	0x00000530


	//   ....[1]....
        /*00a8*/ 	.word	0x00000560


	//   ....[2]....
        /*00ac*/ 	.word	0x00000590


	//----- nvinfo : EIATTR_EXIT_INSTR_OFFSETS
	.align		4
.L_30:
        /*00b0*/ 	.byte	0x04, 0x1c
        /*00b2*/ 	.short	(.L_32 - .L_31)


	//   ....[0]....
.L_31:
        /*00b4*/ 	.word	0x00000b10


	//----- nvinfo : EIATTR_REQNTID
	.align		4
.L_32:
        /*00b8*/ 	.byte	0x04, 0x10
        /*00ba*/ 	.short	(.L_34 - .L_33)
.L_33:
        /*00bc*/ 	.word	0x00000200
        /*00c0*/ 	.word	0x00000001
        /*00c4*/ 	.word	0x00000001
.L_34:


//--------------------- .nv.callgraph             --------------------------
	.section	.nv.callgraph,"",@"SHT_CUDA_CALLGRAPH"
	.align	4
	.sectionentsize	8
	.align		4
        /*0000*/ 	.word	0x00000000
	.align		4
        /*0004*/ 	.word	0xffffffff
	.align		4
        /*0008*/ 	.word	0x00000000
	.align		4
        /*000c*/ 	.word	0xfffffffe
	.align		4
        /*0010*/ 	.word	0x00000000
	.align		4
        /*0014*/ 	.word	0xfffffffd
	.align		4
        /*0018*/ 	.word	0x00000000
	.align		4
        /*001c*/ 	.word	0xfffffffc


//--------------------- .nv.rel.action            --------------------------
	.section	.nv.rel.action,"",@"SHT_CUDA_RELOCINFO"
	.align	8
	.sectionentsize	8
        /*0000*/ 	.byte	0x73, 0x00, 0x00, 0x00, 0x00, 0x00, 0x00, 0x00, 0x00, 0x00, 0x00, 0x11, 0x25, 0x00, 0x05, 0x36


//--------------------- .nv.constant4             --------------------------
	.section	.nv.constant4,"a",@progbits
	.align	8
	.align		8
.nv.constant4:
        /*0000*/ 	.dword	_$_str


//--------------------- .nv.constant0.triton_red_fused__to_copy_add_mean_mul_pow_rsqrt_9 --------------------------
	.section	.nv.constant0.triton_red_fused__to_copy_add_mean_mul_pow_rsqrt_9,"a",@progbits
	.sectionflags	@""
	.align	4
.nv.constant0.triton_red_fused__to_copy_add_mean_mul_pow_rsqrt_9:
	.zero		400


//--------------------- .text.triton_red_fused__to_copy_add_mean_mul_pow_rsqrt_9 --------------------------
	.section	.text.triton_red_fused__to_copy_add_mean_mul_pow_rsqrt_9,"ax",@progbits
	.sectioninfo	@"SHI_REGISTERS=33"
	.align	128
        .global         triton_red_fused__to_copy_add_mean_mul_pow_rsqrt_9
        .type           triton_red_fused__to_copy_add_mean_mul_pow_rsqrt_9,@function
        .size           triton_red_fused__to_copy_add_mean_mul_pow_rsqrt_9,(.L_x_3 - triton_red_fused__to_copy_add_mean_mul_pow_rsqrt_9)
        .other          triton_red_fused__to_copy_add_mean_mul_pow_rsqrt_9,@"STO_CUDA_ENTRY STV_DEFAULT"
triton_red_fused__to_copy_add_mean_mul_pow_rsqrt_9:
.text.triton_red_fused__to_copy_add_mean_mul_pow_rsqrt_9:
[----:B------:R-:W-:Y:S02]  /*0000*/  MOV R1, c[0x0][0x28] ;  /* 0x00000a0000017a02 */ /* 0x000fe40000000f00 */
[----:B------:R-:W0:Y:S01]  /*0010*/  S2R R2, SR_TID.X ;  /* 0x0000000000027919 */ /* 0x000e220000002100 */
[----:B------:R-:W1:Y:S01]  /*0020*/  S2UR UR4, SR_CTAID.X ;  /* 0x00000000000479c3 */ /* 0x000e620000002500 */
[----:B------:R-:W-:Y:S01]  /*0030*/  MOV R15, 0xffffffc0 ;  /* 0xffffffc0000f7802 */ /* 0x000fe20000000f00 */
[----:B------:R-:W-:Y:S01]  /*0040*/  IMAD.MOV.U32 R20, RZ, RZ, RZ ;  /* 0x000000ffff147224 */ /* 0x000fe200078e00ff */
[----:B------:R-:W-:Y:S01]  /*0050*/  CS2R R12, SRZ ;  /* 0x00000000000c7805 */ /* 0x000fe2000001ff00 */
[----:B------:R-:W-:Y:S01]  /*0060*/  MOV R18, RZ ;  /* 0x000000ff00127202 */ /* 0x000fe20000000f00 */
[----:B------:R-:W-:Y:S01]  /*0070*/  CS2R R16, SRZ ;  /* 0x0000000000107805 */ /* 0x000fe2000001ff00 */
[----:B------:R-:W-:Y:S02]  /*0080*/  MOV R14, RZ ;  /* 0x000000ff000e7202 */ /* 0x000fe40000000f00 */
[----:B0-----:R-:W-:Y:S01]  /*0090*/  SHF.R.U32.HI R0, RZ, 0x3, R2 ;  /* 0x00000003ff007819 */ /* 0x001fe20000011602 */
[----:B-1----:R-:W-:Y:S01]  /*00a0*/  USHF.L.U32 UR4, UR4, 0x6, URZ ;  /* 0x0000000604047899 */ /* 0x002fe2000800063f */
[----:B------:R-:W-:-:S02]  /*00b0*/  SHF.L.U32 R3, R2, 0x3, RZ ;  /* 0x0000000302037819 */ /* 0x000fc400000006ff */
[----:B------:R-:W-:Y:S02]  /*00c0*/  SGXT.U32 R0, R0, 0x6 ;  /* 0x000000060000781a */ /* 0x000fe40000000000 */
[----:B------:R-:W-:Y:S01]  /*00d0*/  LOP3.LUT R5, R3, 0x38, RZ, 0xc0, !PT ;  /* 0x0000003803057812 */ /* 0x000fe200078ec0ff */
[----:B------:R-:W-:Y:S01]  /*00e0*/  IMAD.MOV.U32 R3, RZ, RZ, RZ ;  /* 0x000000ffff037224 */ /* 0x000fe200078e00ff */
[----:B------:R-:W-:Y:S01]  /*00f0*/  LOP3.LUT R0, R0, UR4, RZ, 0xfc, !PT ;  /* 0x0000000400007c12 */ /* 0x000fe2000f8efcff */
[----:B------:R-:W-:-:S03]  /*0100*/  ULDC.64 UR4, c[0x0][0x118] ;  /* 0x0000460000047ab9 */ /* 0x000fc60000000a00 */
[C---:B------:R-:W-:Y:S02]  /*0110*/  ISETP.GE.AND P1, PT, R0.reuse, 0x200, PT ;  /* 0x000002000000780c */ /* 0x040fe40003f26270 */
[----:B------:R-:W-:Y:S02]  /*0120*/  LEA R0, R0, R5, 0xc ;  /* 0x0000000500007211 */ /* 0x000fe400078e60ff */
.L_x_0:
[----:B------:R-:W-:Y:S01]  /*0130*/  IADD3 R15, R15, 0x40, RZ ;  /* 0x000000400f0f7810 */ /* 0x000fe20007ffe0ff */
[----:B------:R-:W-:Y:S01]  /*0140*/  IMAD.MOV.U32 R24, RZ, RZ, 0x2 ;  /* 0x00000002ff187424 */ /* 0x000fe200078e00ff */
[----:B------:R-:W-:Y:S01]  /*0150*/  CS2R R4, SRZ ;  /* 0x0000000000047805 */ /* 0x000fe2000001ff00 */
[----:B------:R-:W-:Y:S01]  /*0160*/  CS2R R6, SRZ ;  /* 0x0000000000067805 */ /* 0x000fe2000001ff00 */
[----:B------:R-:W-:Y:S01]  /*0170*/  LOP3.LUT R25, R0, R15, RZ, 0xfc, !PT ;  /* 0x0000000f00197212 */ /* 0x000fe200078efcff */
[----:B------:R-:W-:Y:S01]  /*0180*/  CS2R R8, SRZ ;  /* 0x0000000000087805 */ /* 0x000fe2000001ff00 */
[----:B------:R-:W-:-:S03]  /*0190*/  CS2R R10, SRZ ;  /* 0x00000000000a7805 */ /* 0x000fc6000001ff00 */
[----:B------:R-:W-:-:S04]  /*01a0*/  IMAD.WIDE R22, R25, R24, c[0x0][0x160] ;  /* 0x0000580019167625 */ /* 0x000fc800078e0218 */
[----:B------:R-:W-:Y:S01]  /*01b0*/  IMAD.WIDE R24, R25, R24, c[0x0][0x168] ;  /* 0x00005a0019187625 */ /* 0x000fe200078e0218 */
[----:B------:R-:W2:Y:S04]  /*01c0*/  @!P1 LDG.E.EL.128 R4, [R22.64] ;  /* 0x0000000416049981 */ /* 0x000ea8000c2e1d00 */
[----:B------:R-:W3:Y:S01]  /*01d0*/  @!P1 LDG.E.EL.128 R8, [R24.64] ;  /* 0x0000000418089981 */ /* 0x000ee2000c2e1d00 */
[----:B------:R-:W-:Y:S02]  /*01e0*/  ISETP.GE.U32.AND P0, PT, R15, 0xfc0, PT ;  /* 0x00000fc00f00780c */ /* 0x000fe40003f06070 */
[----:B--2---:R-:W-:Y:S01]  /*01f0*/  PRMT R21, R4, 0x7632, R21 ;  /* 0x0000763204157816 */ /* 0x004fe20000000015 */
[----:B------:R-:W-:Y:S01]  /*0200*/  IMAD.U32 R28, R6, 0x10000, RZ ;  /* 0x00010000061c7824 */ /* 0x000fe200078e00ff */
[----:B------:R-:W-:-:S02]  /*0210*/  SHF.L.U32 R26, R4, 0x10, RZ ;  /* 0x00000010041a7819 */ /* 0x000fc400000006ff */
[C---:B---3--:R-:W-:Y:S01]  /*0220*/  PRMT R23, R8.reuse, 0x7632, R23 ;  /* 0x0000763208177816 */ /* 0x048fe20000000017 */
[----:B------:R-:W-:Y:S01]  /*0230*/  IMAD.U32 R24, R9, 0x10000, RZ ;  /* 0x0001000009187824 */ /* 0x000fe200078e00ff */
[----:B------:R-:W-:Y:S01]  /*0240*/  SHF.L.U32 R29, R8, 0x10, RZ ;  /* 0x00000010081d7819 */ /* 0x000fe200000006ff */
[----:B------:R-:W-:Y:S01]  /*0250*/  IMAD.U32 R21, R21, 0x10000, RZ ;  /* 0x0001000015157824 */ /* 0x000fe200078e00ff */
[C---:B------:R-:W-:Y:S02]  /*0260*/  PRMT R4, R7.reuse, 0x7632, R4 ;  /* 0x0000763207047816 */ /* 0x040fe40000000004 */
[----:B------:R-:W-:Y:S01]  /*0270*/  SHF.L.U32 R22, R7, 0x10, RZ ;  /* 0x0000001007167819 */ /* 0x000fe200000006ff */
[----:B------:R-:W-:Y:S01]  /*0280*/  FADD R26, R26, R29 ;  /* 0x0000001d1a1a7221 */ /* 0x000fe20000000000 */
[----:B------:R-:W-:Y:S01]  /*0290*/  PRMT R8, R9, 0x7632, R8 ;  /* 0x0000763209087816 */ /* 0x000fe20000000008 */
[----:B------:R-:W-:Y:S01]  /*02a0*/  IMAD.U32 R4, R4, 0x10000, RZ ;  /* 0x0001000004047824 */ /* 0x000fe200078e00ff */
[----:B------:R-:W-:Y:S01]  /*02b0*/  PRMT R7, R10, 0x7632, R7 ;  /* 0x000076320a077816 */ /* 0x000fe20000000007 */
[----:B------:R-:W-:Y:S01]  /*02c0*/  @!P1 FFMA R3, R26, R26, R3 ;  /* 0x0000001a1a039223 */ /* 0x000fe20000000003 */
[----:B------:R-:W-:Y:S01]  /*02d0*/  SHF.L.U32 R9, R10, 0x10, RZ ;  /* 0x000000100a097819 */ /* 0x000fe200000006ff */
[----:B------:R-:W-:Y:S01]  /*02e0*/  IMAD.U32 R8, R8, 0x10000, RZ ;  /* 0x0001000008087824 */ /* 0x000fe200078e00ff */
[----:B------:R-:W-:-:S02]  /*02f0*/  SHF.L.U32 R10, R23, 0x10, RZ ;  /* 0x00000010170a7819 */ /* 0x000fc400000006ff */
[C---:B------:R-:W-:Y:S01]  /*0300*/  PRMT R19, R5.reuse, 0x7632, R19 ;  /* 0x0000763205137816 */ /* 0x040fe20000000013 */
[----:B------:R-:W-:Y:S01]  /*0310*/  FADD R9, R28, R9 ;  /* 0x000000091c097221 */ /* 0x000fe20000000000 */
[----:B------:R-:W-:Y:S01]  /*0320*/  SHF.L.U32 R27, R5, 0x10, RZ ;  /* 0x00000010051b7819 */ /* 0x000fe200000006ff */
[----:B------:R-:W-:Y:S01]  /*0330*/  FADD R21, R21, R10 ;  /* 0x0000000a15157221 */ /* 0x000fe20000000000 */
[----:B------:R-:W-:Y:S01]  /*0340*/  PRMT R5, R6, 0x7632, R5 ;  /* 0x0000763206057816 */ /* 0x000fe20000000005 */
[----:B------:R-:W-:Y:S01]  /*0350*/  @!P1 FFMA R12, R9, R9, R12 ;  /* 0x00000009090c9223 */ /* 0x000fe2000000000c */
[----:B------:R-:W-:Y:S01]  /*0360*/  PRMT R6, R11, 0x7632, R6 ;  /* 0x000076320b067816 */ /* 0x000fe20000000006 */
[----:B------:R-:W-:Y:S01]  /*0370*/  FADD R24, R27, R24 ;  /* 0x000000181b187221 */ /* 0x000fe20000000000 */
[----:B------:R-:W-:Y:S01]  /*0380*/  SHF.L.U32 R10, R7, 0x10, RZ ;  /* 0x00000010070a7819 */ /* 0x000fe200000006ff */
[----:B------:R-:W-:Y:S01]  /*0390*/  @!P1 FFMA R20, R21, R21, R20 ;  /* 0x0000001515149223 */ /* 0x000fe20000000014 */
[----:B------:R-:W-:Y:S01]  /*03a0*/  SHF.L.U32 R11, R11, 0x10, RZ ;  /* 0x000000100b0b7819 */ /* 0x000fe200000006ff */
[----:B------:R-:W-:Y:S01]  /*03b0*/  @!P1 FFMA R13, R24, R24, R13 ;  /* 0x00000018180d9223 */ /* 0x000fe2000000000d */
[----:B------:R-:W-:-:S02]  /*03c0*/  SHF.L.U32 R19, R19, 0x10, RZ ;  /* 0x0000001013137819 */ /* 0x000fc400000006ff */
[----:B------:R-:W-:Y:S01]  /*03d0*/  SHF.L.U32 R5, R5, 0x10, RZ ;  /* 0x0000001005057819 */ /* 0x000fe200000006ff */
[----:B------:R-:W-:Y:S01]  /*03e0*/  FADD R11, R22, R11 ;  /* 0x0000000b160b7221 */ /* 0x000fe20000000000 */
[----:B------:R-:W-:Y:S01]  /*03f0*/  SHF.L.U32 R7, R6, 0x10, RZ ;  /* 0x0000001006077819 */ /* 0x000fe200000006ff */
[----:B------:R-:W-:Y:S02]  /*0400*/  FADD R19, R19, R8 ;  /* 0x0000000813137221 */ /* 0x000fe40000000000 */
[----:B------:R-:W-:Y:S01]  /*0410*/  FADD R5, R5, R10 ;  /* 0x0000000a05057221 */ /* 0x000fe20000000000 */
[----:B------:R-:W-:Y:S01]  /*0420*/  @!P1 FFMA R14, R11, R11, R14 ;  /* 0x0000000b0b0e9223 */ /* 0x000fe2000000000e */
[----:B------:R-:W-:Y:S01]  /*0430*/  FADD R4, R4, R7 ;  /* 0x0000000704047221 */ /* 0x000fe20000000000 */
[----:B------:R-:W-:Y:S01]  /*0440*/  @!P1 FFMA R18, R19, R19, R18 ;  /* 0x0000001313129223 */ /* 0x000fe20000000012 */
[----:B------:R-:W-:Y:S02]  /*0450*/  @!P1 FFMA R16, R5, R5, R16 ;  /* 0x0000000505109223 */ /* 0x000fe40000000010 */
[----:B------:R-:W-:Y:S01]  /*0460*/  @!P1 FFMA R17, R4, R4, R17 ;  /* 0x0000000404119223 */ /* 0x000fe20000000011 */
[----:B------:R-:W-:Y:S05]  /*0470*/  @!P0 BRA `(.L_x_0) ;  /* 0xfffffcb000008947 */ /* 0x000fea000383ffff */
[----:B------:R-:W-:Y:S01]  /*0480*/  FADD R20, R3, R20 ;  /* 0x0000001403147221 */ /* 0x000fe20000000000 */
[----:B------:R-:W-:-:S03]  /*0490*/  MOV R6, 0x39800000 ;  /* 0x3980000000067802 */ /* 0x000fc60000000f00 */
[----:B------:R-:W-:-:S04]  /*04a0*/  FADD R13, R13, R20 ;  /* 0x000000140d0d7221 */ /* 0x000fc80000000000 */
[----:B------:R-:W-:Y:S01]  /*04b0*/  FADD R13, R18, R13 ;  /* 0x0000000d120d7221 */ /* 0x000fe20000000000 */
[----:B------:R-:W-:-:S03]  /*04c0*/  MOV R18, 0xffffffff ;  /* 0xffffffff00127802 */ /* 0x000fc60000000f00 */
[----:B------:R-:W-:-:S04]  /*04d0*/  FADD R13, R12, R13 ;  /* 0x0000000d0c0d7221 */ /* 0x000fc80000000000 */
[----:B------:R-:W-:Y:S01]  /*04e0*/  FADD R13, R16, R13 ;  /* 0x0000000d100d7221 */ /* 0x000fe20000000000 */
[----:B------:R-:W-:-:S03]  /*04f0*/  LOP3.LUT R16, R2, 0x7, RZ, 0xc0, !PT ;  /* 0x0000000702107812 */ /* 0x000fc600078ec0ff */
[----:B------:R-:W-:-:S04]  /*0500*/  FADD R14, R14, R13 ;  /* 0x0000000d0e0e7221 */ /* 0x000fc80000000000 */
[----:B------:R-:W-:Y:S01]  /*0510*/  FADD R14, R17, R14 ;  /* 0x0000000e110e7221 */ /* 0x000fe20000000000 */
[----:B------:R-:W-:-:S04]  /*0520*/  IMAD.MOV.U32 R17, RZ, RZ, 0x10 ;  /* 0x00000010ff117424 */ /* 0x000fc800078e00ff */
[----:B------:R-:W0:Y:S01]  /*0530*/  SHFL.BFLY PT, R3, R14, 0x4, 0x1f ;  /* 0x0c801f000e037f89 */ /* 0x000e2200000e0000 */
[----:B------:R-:W-:Y:S01]  /*0540*/  IMAD.WIDE.U32 R16, R16, R17, c[0x0][0x170] ;  /* 0x00005c0010107625 */ /* 0x000fe200078e0011 */
[----:B0-----:R-:W-:-:S05]  /*0550*/  FADD R3, R14, R3 ;  /* 0x000000030e037221 */ /* 0x001fca0000000000 */
[----:B------:R-:W0:Y:S02]  /*0560*/  SHFL.BFLY PT, R4, R3, 0x2, 0x1f ;  /* 0x0c401f0003047f89 */ /* 0x000e2400000e0000 */
[----:B0-----:R-:W-:Y:S01]  /*0570*/  FADD R4, R3, R4 ;  /* 0x0000000403047221 */ /* 0x001fe20000000000 */
[----:B------:R-:W-:-:S04]  /*0580*/  MOV R3, 0xffffffc0 ;  /* 0xffffffc000037802 */ /* 0x000fc80000000f00 */
[----:B------:R-:W0:Y:S02]  /*0590*/  SHFL.BFLY PT, R5, R4, 0x1, 0x1f ;  /* 0x0c201f0004057f89 */ /* 0x000e2400000e0000 */
[----:B0-----:R-:W-:-:S04]  /*05a0*/  FADD R5, R4, R5 ;  /* 0x0000000504057221 */ /* 0x001fc80000000000 */
[----:B------:R-:W-:-:S06]  /*05b0*/  FFMA R2, R5, R6, 9.9999999747524270788e-07 ;  /* 0x358637bd05027423 */ /* 0x000fcc0000000006 */
[----:B------:R-:W0:Y:S02]  /*05c0*/  MUFU.RSQ R2, R2 ;  /* 0x0000000200027308 */ /* 0x000e240000001400 */
.L_x_1:
[----:B------:R-:W-:Y:S01]  /*05d0*/  IADD3 R3, P0, R3, 0x40, RZ ;  /* 0x0000004003037810 */ /* 0x000fe20007f1e0ff */
[----:B------:R-:W-:Y:S01]  /*05e0*/  IMAD.MOV.U32 R19, RZ, RZ, 0x2 ;  /* 0x00000002ff137424 */ /* 0x000fe200078e00ff */
[----:B0-----:R-:W-:Y:S01]  /*05f0*/  CS2R R4, SRZ ;  /* 0x0000000000047805 */ /* 0x001fe2000001ff00 */
[----:B------:R-:W-:Y:S01]  /*0600*/  CS2R R6, SRZ ;  /* 0x0000000000067805 */ /* 0x000fe2000001ff00 */
[----:B------:R-:W-:Y:S01]  /*0610*/  LOP3.LUT R20, R0, R3, RZ, 0xfc, !PT ;  /* 0x0000000300147212 */ /* 0x000fe200078efcff */
[----:B------:R-:W-:Y:S01]  /*0620*/  CS2R R8, SRZ ;  /* 0x0000000000087805 */ /* 0x000fe2000001ff00 */
[----:B------:R-:W-:Y:S01]  /*0630*/  CS2R R10, SRZ ;  /* 0x00000000000a7805 */ /* 0x000fe2000001ff00 */
[----:B------:R1:W2:Y:S02]  /*0640*/  LDG.E.EL.128 R12, [R16.64] ;  /* 0x00000004100c7981 */ /* 0x0002a4000c2e1d00 */
[----:B------:R-:W-:-:S04]  /*0650*/  IMAD.WIDE R24, R20, R19, c[0x0][0x160] ;  /* 0x0000580014187625 */ /* 0x000fc800078e0213 */
[----:B------:R-:W-:Y:S01]  /*0660*/  IMAD.WIDE R26, R20, R19, c[0x0][0x168] ;  /* 0x00005a00141a7625 */ /* 0x000fe200078e0213 */
[----:B------:R-:W3:Y:S04]  /*0670*/  @!P1 LDG.E.EF.128 R4, [R24.64] ;  /* 0x0000000418049981 */ /* 0x000ee8000c0e1d00 */
[----:B------:R-:W4:Y:S01]  /*0680*/  @!P1 LDG.E.EF.128 R8, [R26.64] ;  /* 0x000000041a089981 */ /* 0x000f22000c0e1d00 */
[----:B------:R-:W-:Y:S02]  /*0690*/  IADD3.X R18, RZ, R18, RZ, P0, !PT ;  /* 0x00000012ff127210 */ /* 0x000fe400007fe4ff */
[----:B------:R-:W-:-:S04]  /*06a0*/  ISETP.GE.U32.AND P0, PT, R3, 0xfc0, PT ;  /* 0x00000fc00300780c */ /* 0x000fc80003f06070 */
[----:B------:R-:W-:Y:S02]  /*06b0*/  ISETP.GE.U32.AND.EX P0, PT, R18, RZ, PT, P0 ;  /* 0x000000ff1200720c */ /* 0x000fe40003f06100 */
[----:B-1----:R-:W-:-:S04]  /*06c0*/  IADD3 R16, P2, R16, 0x80, RZ ;  /* 0x0000008010107810 */ /* 0x002fc80007f5e0ff */
[----:B------:R-:W-:Y:S02]  /*06d0*/  IADD3.X R17, RZ, R17, RZ, P2, !PT ;  /* 0x00000011ff117210 */ /* 0x000fe400017fe4ff */
[C---:B---3--:R-:W-:Y:S02]  /*06e0*/  PRMT R23, R5.reuse, 0x7632, R23 ;  /* 0x0000763205177816 */ /* 0x048fe40000000017 */
[----:B------:R-:W-:Y:S01]  /*06f0*/  SHF.L.U32 R29, R5, 0x10, RZ ;  /* 0x00000010051d7819 */ /* 0x000fe200000006ff */
[----:B------:R-:W-:Y:S01]  /*0700*/  IMAD.U32 R30, R6, 0x10000, RZ ;  /* 0x00010000061e7824 */ /* 0x000fe200078e00ff */
[----:B------:R-:W-:Y:S02]  /*0710*/  SHF.L.U32 R28, R4, 0x10, RZ ;  /* 0x00000010041c7819 */ /* 0x000fe400000006ff */
[----:B----4-:R-:W-:Y:S01]  /*0720*/  SHF.L.U32 R5, R8, 0x10, RZ ;  /* 0x0000001008057819 */ /* 0x010fe200000006ff */
[----:B------:R-:W-:Y:S01]  /*0730*/  IMAD.U32 R26, R9, 0x10000, RZ ;  /* 0x00010000091a7824 */ /* 0x000fe200078e00ff */
[----:B------:R-:W-:-:S02]  /*0740*/  PRMT R22, R6, 0x7632, R22 ;  /* 0x0000763206167816 */ /* 0x000fc40000000016 */
[C---:B------:R-:W-:Y:S02]  /*0750*/  PRMT R6, R7.reuse, 0x7632, R6 ;  /* 0x0000763207067816 */ /* 0x040fe40000000006 */
[----:B------:R-:W-:Y:S02]  /*0760*/  PRMT R21, R4, 0x7632, R21 ;  /* 0x0000763204157816 */ /* 0x000fe40000000015 */
[----:B------:R-:W-:Y:S02]  /*0770*/  PRMT R25, R8, 0x7632, R25 ;  /* 0x0000763208197816 */ /* 0x000fe40000000019 */
[----:B------:R-:W-:Y:S02]  /*0780*/  SHF.L.U32 R4, R7, 0x10, RZ ;  /* 0x0000001007047819 */ /* 0x000fe400000006ff */
[----:B------:R-:W-:Y:S01]  /*0790*/  PRMT R8, R9, 0x7632, R8 ;  /* 0x0000763209087816 */ /* 0x000fe20000000008 */
[----:B------:R-:W-:Y:S01]  /*07a0*/  FADD R9, R28, R5 ;  /* 0x000000051c097221 */ /* 0x000fe20000000000 */
[C---:B------:R-:W-:Y:S01]  /*07b0*/  PRMT R24, R10.reuse, 0x7632, R24 ;  /* 0x000076320a187816 */ /* 0x040fe20000000018 */
[----:B------:R-:W-:Y:S01]  /*07c0*/  FADD R5, R29, R26 ;  /* 0x0000001a1d057221 */ /* 0x000fe20000000000 */
[----:B------:R-:W-:Y:S01]  /*07d0*/  SHF.L.U32 R7, R10, 0x10, RZ ;  /* 0x000000100a077819 */ /* 0x000fe200000006ff */
[----:B------:R-:W-:Y:S01]  /*07e0*/  IMAD.U32 R26, R6, 0x10000, RZ ;  /* 0x00010000061a7824 */ /* 0x000fe200078e00ff */
[----:B------:R-:W-:-:S02]  /*07f0*/  PRMT R10, R11, 0x7632, R10 ;  /* 0x000076320b0a7816 */ /* 0x000fc4000000000a */
[----:B------:R-:W-:Y:S01]  /*0800*/  SHF.L.U32 R11, R11, 0x10, RZ ;  /* 0x000000100b0b7819 */ /* 0x000fe200000006ff */
[----:B------:R-:W-:Y:S01]  /*0810*/  IMAD.U32 R21, R21, 0x10000, RZ ;  /* 0x0001000015157824 */ /* 0x000fe200078e00ff */
[----:B------:R-:W-:Y:S01]  /*0820*/  SHF.L.U32 R6, R25, 0x10, RZ ;  /* 0x0000001019067819 */ /* 0x000fe200000006ff */
[----:B------:R-:W-:Y:S01]  /*0830*/  IMAD.U32 R25, R24, 0x10000, RZ ;  /* 0x0001000018197824 */ /* 0x000fe200078e00ff */
[----:B------:R-:W-:Y:S02]  /*0840*/  SHF.L.U32 R23, R23, 0x10, RZ ;  /* 0x0000001017177819 */ /* 0x000fe400000006ff */
[----:B------:R-:W-:Y:S02]  /*0850*/  SHF.L.U32 R22, R22, 0x10, RZ ;  /* 0x0000001016167819 */ /* 0x000fe400000006ff */
[----:B------:R-:W-:Y:S01]  /*0860*/  SHF.L.U32 R8, R8, 0x10, RZ ;  /* 0x0000001008087819 */ /* 0x000fe200000006ff */
[----:B------:R-:W-:Y:S01]  /*0870*/  FADD R27, R4, R11 ;  /* 0x0000000b041b7221 */ /* 0x000fe20000000000 */
[----:B------:R-:W-:Y:S01]  /*0880*/  SHF.L.U32 R29, R10, 0x10, RZ ;  /* 0x000000100a1d7819 */ /* 0x000fe200000006ff */
[--C-:B------:R-:W-:Y:S01]  /*0890*/  FADD R11, R21, R6.reuse ;  /* 0x00000006150b7221 */ /* 0x100fe20000000000 */
[C---:B--2---:R-:W-:Y:S01]  /*08a0*/  PRMT R6, R12.reuse, 0x7632, R6 ;  /* 0x000076320c067816 */ /* 0x044fe20000000006 */
[----:B------:R-:W-:Y:S01]  /*08b0*/  FADD R23, R23, R8 ;  /* 0x0000000817177221 */ /* 0x000fe20000000000 */
[----:B------:R-:W-:Y:S01]  /*08c0*/  SHF.L.U32 R4, R12, 0x10, RZ ;  /* 0x000000100c047819 */ /* 0x000fe200000006ff */
[----:B------:R-:W-:Y:S01]  /*08d0*/  FADD R25, R22, R25 ;  /* 0x0000001916197221 */ /* 0x000fe20000000000 */
[----:B------:R-:W-:Y:S01]  /*08e0*/  PRMT R12, R14, 0x7632, R12 ;  /* 0x000076320e0c7816 */ /* 0x000fe2000000000c */
[----:B------:R-:W-:Y:S01]  /*08f0*/  FADD R7, R30, R7 ;  /* 0x000000071e077221 */ /* 0x000fe20000000000 */
[----:B------:R-:W-:Y:S01]  /*0900*/  PRMT R8, R13, 0x7632, R8 ;  /* 0x000076320d087816 */ /* 0x000fe20000000008 */
[----:B------:R-:W-:Y:S01]  /*0910*/  FADD R21, R26, R29 ;  /* 0x0000001d1a157221 */ /* 0x000fe20000000000 */
[C---:B------:R-:W-:Y:S01]  /*0920*/  PRMT R22, R15.reuse, 0x7632, R22 ;  /* 0x000076320f167816 */ /* 0x040fe20000000016 */
[----:B------:R-:W-:Y:S01]  /*0930*/  IMAD.U32 R6, R6, 0x10000, RZ ;  /* 0x0001000006067824 */ /* 0x000fe200078e00ff */
[----:B------:R-:W-:Y:S01]  /*0940*/  SHF.L.U32 R14, R14, 0x10, RZ ;  /* 0x000000100e0e7819 */ /* 0x000fe200000006ff */
[----:B0-----:R-:W-:Y:S01]  /*0950*/  FMUL R11, R2, R11 ;  /* 0x0000000b020b7220 */ /* 0x001fe20000400000 */
[----:B------:R-:W-:Y:S01]  /*0960*/  SHF.L.U32 R12, R12, 0x10, RZ ;  /* 0x000000100c0c7819 */ /* 0x000fe200000006ff */
[C---:B------:R-:W-:Y:S01]  /*0970*/  FMUL R7, R2.reuse, R7 ;  /* 0x0000000702077220 */ /* 0x040fe20000400000 */
[----:B------:R-:W-:Y:S01]  /*0980*/  SHF.L.U32 R15, R15, 0x10, RZ ;  /* 0x000000100f0f7819 */ /* 0x000fe200000006ff */
[----:B------:R-:W-:Y:S01]  /*0990*/  FMUL R25, R2, R25 ;  /* 0x0000001902197220 */ /* 0x000fe20000400000 */
[----:B------:R-:W-:Y:S01]  /*09a0*/  SHF.L.U32 R8, R8, 0x10, RZ ;  /* 0x0000001008087819 */ /* 0x000fe200000006ff */
[----:B------:R-:W-:Y:S01]  /*09b0*/  IMAD.U32 R13, R13, 0x10000, RZ ;  /* 0x000100000d0d7824 */ /* 0x000fe200078e00ff */
[C---:B------:R-:W-:Y:S01]  /*09c0*/  FMUL R9, R2.reuse, R9 ;  /* 0x0000000902097220 */ /* 0x040fe20000400000 */
[C---:B------:R-:W-:Y:S01]  /*09d0*/  FMUL R10, R2.reuse, R5 ;  /* 0x00000005020a7220 */ /* 0x040fe20000400000 */
[----:B------:R-:W-:Y:S01]  /*09e0*/  FMUL R24, R2, R27 ;  /* 0x0000001b02187220 */ /* 0x000fe20000400000 */
[----:B------:R-:W-:Y:S01]  /*09f0*/  IMAD.U32 R22, R22, 0x10000, RZ ;  /* 0x0001000016167824 */ /* 0x000fe200078e00ff */
[C---:B------:R-:W-:Y:S01]  /*0a00*/  FMUL R23, R2.reuse, R23 ;  /* 0x0000001702177220 */ /* 0x040fe20000400000 */
[----:B------:R-:W-:Y:S01]  /*0a10*/  FMUL R21, R2, R21 ;  /* 0x0000001502157220 */ /* 0x000fe20000400000 */
        /* <DEDUP_REMOVED lines=8> */
[----:B------:R-:W-:Y:S01]  /*0aa0*/  F2FP.BF16.PACK_AB R6, R6, R7 ;  /* 0x000000070606723e */ /* 0x000fe200000010ff */
[----:B------:R-:W-:Y:S01]  /*0ab0*/  IMAD.WIDE R20, R20, R19, c[0x0][0x178] ;  /* 0x00005e0014147625 */ /* 0x000fe200078e0213 */
[----:B------:R-:W-:-:S02]  /*0ac0*/  F2FP.BF16.PACK_AB R4, R11, R4 ;  /* 0x000000040b04723e */ /* 0x000fc400000010ff */
[----:B------:R-:W-:Y:S02]  /*0ad0*/  F2FP.BF16.PACK_AB R5, R8, R5 ;  /* 0x000000050805723e */ /* 0x000fe400000010ff */
[----:B------:R-:W-:-:S05]  /*0ae0*/  F2FP.BF16.PACK_AB R7, R22, R15 ;  /* 0x0000000f1607723e */ /* 0x000fca00000010ff */
[----:B------:R0:W-:Y:S01]  /*0af0*/  @!P1 STG.E.128 [R20.64], R4 ;  /* 0x0000000414009986 */ /* 0x0001e2000c101d04 */
[----:B------:R-:W-:Y:S05]  /*0b00*/  @!P0 BRA `(.L_x_1) ;  /* 0xfffffac000008947 */ /* 0x000fea000383ffff */
[----:B------:R-:W-:Y:S05]  /*0b10*/  EXIT ;  /* 0x000000000000794d */ /* 0x000fea0003800000 */
.L_x_2:
[----:B------:R-:W-:-:S00]  /*0b20*/  BRA `(.L_x_2) ;  /* 0xfffffff000007947 */ /* 0x000fc0000383ffff */
[----:B------:R-:W-:-:S00]  /*0b30*/  NOP ;  /* 0x0000000000007918 */ /* 0x000fc00000000000 */
        /* <DEDUP_REMOVED lines=12> */
.L_x_3:


//--------------------- .nv.global.init           --------------------------
	.section	.nv.global.init,"aw",@progbits
.nv.global.init:
	.type		_$_str,@object
	.size		_$_str,(.L_0 - _$_str)
_$_str:
        /*0000*/ 	.byte	0x5f, 0x5f, 0x43, 0x55, 0x44, 0x41, 0x5f, 0x46, 0x54, 0x5a, 0x00
.L_0:
